	.headerflags	@"EF_CUDA_TEXMODE_UNIFIED EF_CUDA_64BIT_ADDRESS EF_CUDA_SM80 EF_CUDA_VIRTUAL_SM(EF_CUDA_SM80)"
	.elftype	@"ET_EXEC"


//--------------------- .nv.info                  --------------------------
	.section	.nv.info,"",@"SHT_CUDA_INFO"
	.align	4


	//----- nvinfo : EIATTR_REGCOUNT
	.align		4
        /*0000*/ 	.byte	0x04, 0x2f
        /*0002*/ 	.short	(.L_1 - .L_0)
	.align		4
.L_0:
        /*0004*/ 	.word	index@(candidate3)
        /*0008*/ 	.word	0x00000048


	//----- nvinfo : EIATTR_MAX_STACK_SIZE
	.align		4
.L_1:
        /*000c*/ 	.byte	0x04, 0x23
        /*000e*/ 	.short	(.L_3 - .L_2)
	.align		4
.L_2:
        /*0010*/ 	.word	index@(candidate3)
        /*0014*/ 	.word	0x00000000


	//----- nvinfo : EIATTR_MIN_STACK_SIZE
	.align		4
.L_3:
        /*0018*/ 	.byte	0x04, 0x12
        /*001a*/ 	.short	(.L_5 - .L_4)
	.align		4
.L_4:
        /*001c*/ 	.word	index@(candidate3)
        /*0020*/ 	.word	0x00000010


	//----- nvinfo : EIATTR_FRAME_SIZE
	.align		4
.L_5:
        /*0024*/ 	.byte	0x04, 0x11
        /*0026*/ 	.short	(.L_7 - .L_6)
	.align		4
.L_6:
        /*0028*/ 	.word	index@(candidate3)
        /*002c*/ 	.word	0x00000010
.L_7:


//--------------------- .nv.info.candidate3       --------------------------
	.section	.nv.info.candidate3,"",@"SHT_CUDA_INFO"
	.align	4


	//----- nvinfo : EIATTR_CUDA_API_VERSION
	.align		4
        /*0000*/ 	.byte	0x04, 0x37
        /*0002*/ 	.short	(.L_9 - .L_8)
.L_8:
        /*0004*/ 	.word	0x00000075


	//----- nvinfo : EIATTR_SW2861232_WAR
	.align		4
.L_9:
        /*0008*/ 	.byte	0x01, 0x35
	.zero		2


	//----- nvinfo : EIATTR_PARAM_CBANK
	.align		4
        /*000c*/ 	.byte	0x04, 0x0a
        /*000e*/ 	.short	(.L_11 - .L_10)
	.align		4
.L_10:
        /*0010*/ 	.word	index@(.nv.constant0.candidate3)
        /*0014*/ 	.short	0x0160
        /*0016*/ 	.short	0x0018


	//----- nvinfo : EIATTR_CBANK_PARAM_SIZE
	.align		4
.L_11:
        /*0018*/ 	.byte	0x03, 0x19
        /*001a*/ 	.short	0x0018


	//----- nvinfo : EIATTR_KPARAM_INFO
	.align		4
        /*001c*/ 	.byte	0x04, 0x17
        /*001e*/ 	.short	(.L_13 - .L_12)
.L_12:
        /*0020*/ 	.word	0x00000000
        /*0024*/ 	.short	0x0002
        /*0026*/ 	.short	0x0010
        /*0028*/ 	.byte	0x00, 0xf0, 0x21, 0x00


	//----- nvinfo : EIATTR_KPARAM_INFO
	.align		4
.L_13:
        /*002c*/ 	.byte	0x04, 0x17
        /*002e*/ 	.short	(.L_15 - .L_14)
.L_14:
        /*0030*/ 	.word	0x00000000
        /*0034*/ 	.short	0x0001
        /*0036*/ 	.short	0x0008
        /*0038*/ 	.byte	0x00, 0xf0, 0x21, 0x00


	//----- nvinfo : EIATTR_KPARAM_INFO
	.align		4
.L_15:
        /*003c*/ 	.byte	0x04, 0x17
        /*003e*/ 	.short	(.L_17 - .L_16)
.L_16:
        /*0040*/ 	.word	0x00000000
        /*0044*/ 	.short	0x0000
        /*0046*/ 	.short	0x0000
        /*0048*/ 	.byte	0x00, 0xf0, 0x21, 0x00


	//----- nvinfo : EIATTR_MAXREG_COUNT
	.align		4
.L_17:
        /*004c*/ 	.byte	0x03, 0x1b
        /*004e*/ 	.short	0x0080


	//----- nvinfo : EIATTR_EXIT_INSTR_OFFSETS
	.align		4
        /*0050*/ 	.byte	0x04, 0x1c
        /*0052*/ 	.short	(.L_19 - .L_18)


	//   ....[0]....
.L_18:
        /*0054*/ 	.word	0x00001d30


	//----- nvinfo : EIATTR_MAX_THREADS
	.align		4
.L_19:
        /*0058*/ 	.byte	0x04, 0x05
        /*005a*/ 	.short	(.L_21 - .L_20)
.L_20:
        /*005c*/ 	.word	0x000001c0
        /*0060*/ 	.word	0x00000001
        /*0064*/ 	.word	0x00000001
.L_21:


//--------------------- .nv.rel.action            --------------------------
	.section	.nv.rel.action,"",@"SHT_CUDA_RELOCINFO"
	.align	8
	.sectionentsize	8
        /*0000*/ 	.byte	0x4b, 0x00, 0x00, 0x00, 0x00, 0x00, 0x00, 0x00, 0x00, 0x02, 0x02, 0x08, 0x10, 0x0a, 0x2f, 0x22
        /* <DEDUP_REMOVED lines=13> */


//--------------------- .nv.constant0.candidate3  --------------------------
	.section	.nv.constant0.candidate3,"a",@progbits
	.align	4
.nv.constant0.candidate3:
	.zero		376


//--------------------- .text.candidate3          --------------------------
	.section	.text.candidate3,"ax",@progbits
	.sectionflags	@"SHF_BARRIERS=1"
	.sectioninfo	@"SHI_REGISTERS=72"
	.align	128
        .global         candidate3
        .type           candidate3,@function
        .size           candidate3,(.L_x_5 - candidate3)
        .other          candidate3,@"STO_CUDA_ENTRY STV_DEFAULT"
candidate3:
.text.candidate3:
[----:B------:R-:W-:-:S02]  /*0000*/  MOV R1, c[0x0][0x28] ;  /* 0x00000a0000017a02 */ /* 0x000fc40000000f00 */
[----:B------:R-:W0:Y:S01]  /*0010*/  S2R R15, SR_TID.X ;  /* 0x00000000000f7919 */ /* 0x000e220000002100 */
[----:B------:R-:W-:Y:S01]  /*0020*/  HFMA2.MMA R2, -RZ, RZ, 0, 0 ;  /* 0x00000000ff027435 */ /* 0x000fe200000001ff */
[----:B------:R-:W-:Y:S01]  /*0030*/  IADD3 R1, R1, -0x10, RZ ;  /* 0xfffffff001017810 */ /* 0x000fe20007ffe0ff */
[----:B------:R-:W-:Y:S01]  /*0040*/  HFMA2.MMA R30, -RZ, RZ, 0, 0 ;  /* 0x00000000ff1e7435 */ /* 0x000fe200000001ff */
[----:B------:R-:W1:Y:S01]  /*0050*/  S2R R14, SR_CTAID.X ;  /* 0x00000000000e7919 */ /* 0x000e620000002500 */
[----:B------:R-:W-:Y:S01]  /*0060*/  MOV R66, RZ ;  /* 0x000000ff00427202 */ /* 0x000fe20000000f00 */
[----:B------:R-:W-:Y:S01]  /*0070*/  CS2R R58, SRZ ;  /* 0x00000000003a7805 */ /* 0x000fe2000001ff00 */
[----:B------:R-:W-:Y:S01]  /*0080*/  MOV R50, RZ ;  /* 0x000000ff00327202 */ /* 0x000fe20000000f00 */
[----:B------:R-:W-:Y:S01]  /*0090*/  CS2R R20, SRZ ;  /* 0x0000000000147805 */ /* 0x000fe2000001ff00 */
[----:B------:R-:W-:Y:S01]  /*00a0*/  CS2R R64, SRZ ;  /* 0x0000000000407805 */ /* 0x000fe2000001ff00 */
[----:B------:R-:W-:Y:S01]  /*00b0*/  MOV R57, RZ ;  /* 0x000000ff00397202 */ /* 0x000fe20000000f00 */
[----:B------:R-:W-:Y:S01]  /*00c0*/  CS2R R22, SRZ ;  /* 0x0000000000167805 */ /* 0x000fe2000001ff00 */
[----:B------:R-:W-:Y:S01]  /*00d0*/  CS2R R46, SRZ ;  /* 0x00000000002e7805 */ /* 0x000fe2000001ff00 */
[----:B------:R-:W-:Y:S01]  /*00e0*/  CS2R R62, SRZ ;  /* 0x00000000003e7805 */ /* 0x000fe2000001ff00 */
[----:B------:R-:W-:Y:S01]  /*00f0*/  CS2R R28, SRZ ;  /* 0x00000000001c7805 */ /* 0x000fe2000001ff00 */
[----:B------:R-:W-:Y:S01]  /*0100*/  CS2R R48, SRZ ;  /* 0x0000000000307805 */ /* 0x000fe2000001ff00 */
[----:B------:R-:W-:Y:S01]  /*0110*/  CS2R R60, SRZ ;  /* 0x00000000003c7805 */ /* 0x000fe2000001ff00 */
[----:B------:R-:W-:Y:S01]  /*0120*/  ULDC.64 UR4, c[0x0][0x118] ;  /* 0x0000460000047ab9 */ /* 0x000fe20000000a00 */
[----:B0-----:R-:W-:Y:S01]  /*0130*/  MOV R3, R15 ;  /* 0x0000000f00037202 */ /* 0x001fe20000000f00 */
[C---:B------:R-:W-:Y:S01]  /*0140*/  IMAD.HI R0, R15.reuse, 0x5397829d, RZ ;  /* 0x5397829d0f007827 */ /* 0x040fe200078e02ff */
[----:B------:R-:W-:-:S02]  /*0150*/  IADD3 R4, R15, 0x1c0, RZ ;  /* 0x000001c00f047810 */ /* 0x000fc40007ffe0ff */
[C---:B------:R-:W-:Y:S01]  /*0160*/  IADD3 R5, R15.reuse, 0x540, RZ ;  /* 0x000005400f057810 */ /* 0x040fe20007ffe0ff */
[C---:B------:R-:W-:Y:S01]  /*0170*/  IMAD.HI R67, R15.reuse, -0x6db6db6d, R2 ;  /* 0x924924930f437827 */ /* 0x040fe200078e0202 */
[----:B------:R-:W-:Y:S02]  /*0180*/  SHF.R.U32.HI R3, RZ, 0x1f, R0 ;  /* 0x0000001fff037819 */ /* 0x000fe40000011600 */
[----:B------:R-:W-:Y:S01]  /*0190*/  IADD3 R2, R15, 0x380, RZ ;  /* 0x000003800f027810 */ /* 0x000fe20007ffe0ff */
[----:B------:R-:W-:Y:S01]  /*01a0*/  IMAD.HI R4, R4, 0x5397829d, RZ ;  /* 0x5397829d04047827 */ /* 0x000fe200078e02ff */
[----:B------:R-:W-:Y:S02]  /*01b0*/  LEA.HI.SX32 R9, R0, R3, 0x1b ;  /* 0x0000000300097211 */ /* 0x000fe400078fdaff */
[----:B-1----:R-:W-:Y:S01]  /*01c0*/  SHF.R.S32.HI R16, RZ, 0x2, R14 ;  /* 0x00000002ff107819 */ /* 0x002fe2000001140e */
[----:B------:R-:W-:Y:S01]  /*01d0*/  IMAD.HI R6, R2, 0x5397829d, RZ ;  /* 0x5397829d02067827 */ /* 0x000fe200078e02ff */
[----:B------:R-:W-:-:S02]  /*01e0*/  SHF.R.U32.HI R3, RZ, 0x1f, R4 ;  /* 0x0000001fff037819 */ /* 0x000fc40000011604 */
[----:B------:R-:W-:Y:S01]  /*01f0*/  SHF.R.U32.HI R2, RZ, 0x1f, R67 ;  /* 0x0000001fff027819 */ /* 0x000fe20000011643 */
[----:B------:R-:W-:Y:S01]  /*0200*/  IMAD.HI R11, R5, 0x5397829d, RZ ;  /* 0x5397829d050b7827 */ /* 0x000fe200078e02ff */
[----:B------:R-:W-:Y:S01]  /*0210*/  LEA.HI.SX32 R8, R4, R3, 0x1b ;  /* 0x0000000304087211 */ /* 0x000fe200078fdaff */
[----:B------:R-:W-:Y:S01]  /*0220*/  HFMA2.MMA R4, -RZ, RZ, 0, 0 ;  /* 0x00000000ff047435 */ /* 0x000fe200000001ff */
[----:B------:R-:W-:Y:S01]  /*0230*/  LEA.HI.SX32 R67, R67, R2, 0x1d ;  /* 0x0000000243437211 */ /* 0x000fe200078feaff */
[----:B------:R-:W-:Y:S01]  /*0240*/  HFMA2.MMA R2, -RZ, RZ, 0, 0 ;  /* 0x00000000ff027435 */ /* 0x000fe200000001ff */
[----:B------:R-:W-:Y:S01]  /*0250*/  SHF.R.U32.HI R7, RZ, 0x1f, R6 ;  /* 0x0000001fff077819 */ /* 0x000fe20000011606 */
[----:B------:R-:W-:Y:S01]  /*0260*/  IMAD R5, R9, -0x62, R15 ;  /* 0xffffff9e09057824 */ /* 0x000fe200078e020f */
[----:B------:R-:W-:Y:S01]  /*0270*/  SHF.R.U32.HI R0, RZ, 0x1f, R11 ;  /* 0x0000001fff007819 */ /* 0x000fe2000001160b */
[----:B------:R-:W-:Y:S01]  /*0280*/  IMAD R68, R67, -0xe, R15 ;  /* 0xfffffff243447824 */ /* 0x000fe200078e020f */
[----:B------:R-:W-:-:S02]  /*0290*/  LEA.HI.SX32 R10, R6, R7, 0x1b ;  /* 0x00000007060a7211 */ /* 0x000fc400078fdaff */
[----:B------:R-:W-:Y:S01]  /*02a0*/  LEA.HI.SX32 R12, R11, R0, 0x1b ;  /* 0x000000000b0c7211 */ /* 0x000fe200078fdaff */
[----:B------:R-:W-:Y:S01]  /*02b0*/  IMAD.HI R0, R5, -0x6db6db6d, R4 ;  /* 0x9249249305007827 */ /* 0x000fe200078e0204 */
[----:B------:R-:W-:Y:S02]  /*02c0*/  IADD3 R7, R67, 0x4, RZ ;  /* 0x0000000443077810 */ /* 0x000fe40007ffe0ff */
[----:B------:R-:W-:Y:S01]  /*02d0*/  MOV R6, RZ ;  /* 0x000000ff00067202 */ /* 0x000fe20000000f00 */
[----:B------:R-:W-:Y:S01]  /*02e0*/  IMAD R9, R9, 0xc40, R68 ;  /* 0x00000c4009097824 */ /* 0x000fe200078e0244 */
[----:B------:R-:W-:Y:S02]  /*02f0*/  IADD3 R3, R67, 0x1, RZ ;  /* 0x0000000143037810 */ /* 0x000fe40007ffe0ff */
[----:B------:R-:W-:Y:S01]  /*0300*/  SHF.R.U32.HI R11, RZ, 0x1f, R0 ;  /* 0x0000001fff0b7819 */ /* 0x000fe20000011600 */
[----:B------:R-:W-:Y:S01]  /*0310*/  IMAD.HI R6, R7, -0x6db6db6d, R6 ;  /* 0x9249249307067827 */ /* 0x000fe200078e0206 */
[----:B------:R-:W-:-:S02]  /*0320*/  LOP3.LUT R14, R14, 0x3, RZ, 0xc0, !PT ;  /* 0x000000030e0e7812 */ /* 0x000fc400078ec0ff */
[----:B------:R-:W-:Y:S01]  /*0330*/  LEA.HI.SX32 R11, R0, R11, 0x1d ;  /* 0x0000000b000b7211 */ /* 0x000fe200078feaff */
[----:B------:R-:W-:Y:S01]  /*0340*/  IMAD.HI R2, R3, -0x6db6db6d, R2 ;  /* 0x9249249303027827 */ /* 0x000fe200078e0202 */
[----:B------:R-:W-:Y:S02]  /*0350*/  SHF.R.U32.HI R13, RZ, 0x1f, R6 ;  /* 0x0000001fff0d7819 */ /* 0x000fe40000011606 */
[----:B------:R-:W-:Y:S01]  /*0360*/  IADD3 R5, R67, 0x5, RZ ;  /* 0x0000000543057810 */ /* 0x000fe20007ffe0ff */
[C---:B------:R-:W-:Y:S01]  /*0370*/  IMAD R0, R16.reuse, 0x188, R68 ;  /* 0x0000018810007824 */ /* 0x040fe200078e0244 */
[----:B------:R-:W-:Y:S01]  /*0380*/  SHF.R.U32.HI R17, RZ, 0x1f, R2 ;  /* 0x0000001fff117819 */ /* 0x000fe20000011602 */
[----:B------:R-:W-:Y:S01]  /*0390*/  IMAD R9, R16, 0x188, R9 ;  /* 0x0000018810097824 */ /* 0x000fe200078e0209 */
[----:B------:R-:W-:Y:S01]  /*03a0*/  LEA.HI.SX32 R13, R6, R13, 0x1e ;  /* 0x0000000d060d7211 */ /* 0x000fe200078ff2ff */
[----:B------:R-:W-:Y:S01]  /*03b0*/  IMAD R15, R14, 0xe, R0 ;  /* 0x0000000e0e0f7824 */ /* 0x000fe200078e0200 */
[----:B------:R-:W-:Y:S01]  /*03c0*/  LEA.HI.SX32 R17, R2, R17, 0x1e ;  /* 0x0000001102117211 */ /* 0x000fe200078ff2ff */
[----:B------:R-:W-:Y:S01]  /*03d0*/  IMAD R0, R14, 0xe, R9 ;  /* 0x0000000e0e007824 */ /* 0x000fe200078e0209 */
[----:B------:R-:W-:Y:S01]  /*03e0*/  HFMA2.MMA R14, -RZ, RZ, 0, 0 ;  /* 0x00000000ff0e7435 */ /* 0x000fe200000001ff */
[----:B------:R-:W-:Y:S01]  /*03f0*/  IMAD R8, R8, 0xc40, R15 ;  /* 0x00000c4008087824 */ /* 0x000fe200078e020f */
[----:B------:R-:W-:Y:S01]  /*0400*/  SHF.R.S32.HI R68, RZ, 0x1, R68 ;  /* 0x00000001ff447819 */ /* 0x000fe20000011444 */
[----:B------:R-:W-:-:S02]  /*0410*/  IMAD R13, R13, -0x7, R7 ;  /* 0xfffffff90d0d7824 */ /* 0x000fc400078e0207 */
[----:B------:R-:W-:Y:S01]  /*0420*/  IMAD R10, R10, 0xc40, R15 ;  /* 0x00000c400a0a7824 */ /* 0x000fe200078e020f */
[----:B------:R-:W-:Y:S01]  /*0430*/  CS2R R6, SRZ ;  /* 0x0000000000067805 */ /* 0x000fe2000001ff00 */
[----:B------:R-:W-:Y:S02]  /*0440*/  IMAD R17, R17, -0x7, R3 ;  /* 0xfffffff911117824 */ /* 0x000fe400078e0203 */
[----:B------:R-:W-:Y:S02]  /*0450*/  IMAD R3, R11, 0x38, R0 ;  /* 0x000000380b037824 */ /* 0x000fe400078e0200 */
[----:B------:R-:W-:Y:S02]  /*0460*/  IMAD R2, R13, 0x38, R8 ;  /* 0x000000380d027824 */ /* 0x000fe400078e0208 */
[----:B------:R-:W-:Y:S01]  /*0470*/  IMAD R0, R17, 0x38, R10 ;  /* 0x0000003811007824 */ /* 0x000fe200078e020a */
[----:B------:R0:W-:Y:S01]  /*0480*/  STL [R1+0x8], R3 ;  /* 0x0000080301007387 */ /* 0x0001e20000100800 */
[----:B------:R-:W-:-:S03]  /*0490*/  IMAD.HI R4, R5, -0x6db6db6d, R4 ;  /* 0x9249249305047827 */ /* 0x000fc600078e0204 */
[----:B------:R0:W-:Y:S01]  /*04a0*/  STL [R1+0x4], R2 ;  /* 0x0000040201007387 */ /* 0x0001e20000100800 */
[----:B------:R-:W-:Y:S01]  /*04b0*/  IMAD R12, R12, 0xc40, R15 ;  /* 0x00000c400c0c7824 */ /* 0x000fe200078e020f */
[----:B------:R-:W-:Y:S02]  /*04c0*/  SHF.R.U32.HI R19, RZ, 0x1f, R4 ;  /* 0x0000001fff137819 */ /* 0x000fe40000011604 */
[----:B------:R0:W-:Y:S02]  /*04d0*/  STL [R1], R0 ;  /* 0x0000000001007387 */ /* 0x0001e40000100800 */
[----:B------:R-:W-:-:S05]  /*04e0*/  LEA.HI.SX32 R19, R4, R19, 0x1e ;  /* 0x0000001304137211 */ /* 0x000fca00078ff2ff */
[----:B------:R-:W-:Y:S02]  /*04f0*/  IMAD R19, R19, -0x7, R5 ;  /* 0xfffffff913137824 */ /* 0x000fe400078e0205 */
[----:B------:R-:W-:Y:S02]  /*0500*/  CS2R R4, SRZ ;  /* 0x0000000000047805 */ /* 0x000fe4000001ff00 */
[----:B------:R-:W-:Y:S02]  /*0510*/  IMAD R69, R19, 0x38, R12 ;  /* 0x0000003813457824 */ /* 0x000fe400078e020c */
[----:B0-----:R-:W-:-:S02]  /*0520*/  CS2R R12, SRZ ;  /* 0x00000000000c7805 */ /* 0x001fc4000001ff00 */
.L_x_3:
[----:B------:R-:W2:Y:S04]  /*0530*/  LDL R2, [R1] ;  /* 0x0000000001027983 */ /* 0x000ea80000100800 */
[----:B------:R-:W3:Y:S04]  /*0540*/  LDL R8, [R1+0x8] ;  /* 0x0000080001087983 */ /* 0x000ee80000100800 */
[----:B------:R-:W4:Y:S04]  /*0550*/  LDL R9, [R1+0x4] ;  /* 0x0000040001097983 */ /* 0x000f280000100800 */
[----:B------:R-:W0:Y:S01]  /*0560*/  S2R R27, SR_TID.X ;  /* 0x00000000001b7919 */ /* 0x000e220000002100 */
[----:B------:R-:W-:-:S02]  /*0570*/  MOV R15, 0x4 ;  /* 0x00000004000f7802 */ /* 0x000fc40000000f00 */
[----:B0-----:R-:W-:Y:S02]  /*0580*/  SHF.R.U32.HI R0, RZ, 0x4, R27 ;  /* 0x00000004ff007819 */ /* 0x001fe4000001161b */
[C---:B------:R-:W-:Y:S01]  /*0590*/  LOP3.LUT R3, R27.reuse, 0xf, RZ, 0xc0, !PT ;  /* 0x0000000f1b037812 */ /* 0x040fe200078ec0ff */
[----:B------:R-:W-:Y:S06]  /*05a0*/  BAR.SYNC 0x0 ;  /* 0x0000000000007b1d */ /* 0x000fec0000000000 */
[----:B------:R-:W-:Y:S02]  /*05b0*/  ISETP.GT.AND P0, PT, R27, 0xdf, PT ;  /* 0x000000df1b00780c */ /* 0x000fe40003f04270 */
[----:B------:R-:W-:-:S02]  /*05c0*/  PRMT R3, R0, 0x2104, R3 ;  /* 0x0000210400037816 */ /* 0x000fc40000000003 */
[----:B------:R-:W-:Y:S02]  /*05d0*/  ISETP.GT.AND P1, PT, R27, 0xff, PT ;  /* 0x000000ff1b00780c */ /* 0x000fe40003f24270 */
[----:B------:R-:W-:-:S07]  /*05e0*/  LEA R3, R66, R3, 0x4 ;  /* 0x0000000342037211 */ /* 0x000fce00078e20ff */
[----:B------:R-:W-:-:S04]  /*05f0*/  @!P0 IMAD R18, R66, 0xc400, R69 ;  /* 0x0000c40042128824 */ /* 0x000fc800078e0245 */
[----:B------:R-:W-:-:S06]  /*0600*/  @!P0 IMAD.WIDE R18, R18, R15, c[0x0][0x160] ;  /* 0x0000580012128625 */ /* 0x000fcc00078e020f */
[----:B------:R-:W5:Y:S01]  /*0610*/  @!P0 LDG.E.CONSTANT R18, [R18.64] ;  /* 0x0000000412128981 */ /* 0x000f62000c1e9900 */
[----:B--2---:R-:W-:Y:S02]  /*0620*/  IMAD R16, R66, 0xc400, R2 ;  /* 0x0000c40042107824 */ /* 0x004fe400078e0202 */
[----:B------:R-:W-:-:S04]  /*0630*/  IMAD.WIDE R2, R3, R15, c[0x0][0x168] ;  /* 0x00005a0003027625 */ /* 0x000fc800078e020f */
[C---:B---3--:R-:W-:Y:S01]  /*0640*/  IMAD R8, R66.reuse, 0xc400, R8 ;  /* 0x0000c40042087824 */ /* 0x048fe200078e0208 */
[----:B------:R0:W2:Y:S01]  /*0650*/  LDG.E.CONSTANT R0, [R2.64] ;  /* 0x0000000402007981 */ /* 0x0000a2000c1e9900 */
[----:B----4-:R-:W-:Y:S02]  /*0660*/  IMAD R10, R66, 0xc400, R9 ;  /* 0x0000c400420a7824 */ /* 0x010fe400078e0209 */
[-C--:B------:R-:W-:Y:S01]  /*0670*/  IMAD.WIDE R8, R8, R15.reuse, c[0x0][0x160] ;  /* 0x0000580008087625 */ /* 0x080fe200078e020f */
[----:B------:R0:W3:Y:S03]  /*0680*/  LDG.E.CONSTANT R24, [R2.64+0xe000] ;  /* 0x00e0000402187981 */ /* 0x0000e6000c1e9900 */
[-C--:B------:R-:W-:Y:S01]  /*0690*/  IMAD.WIDE R10, R10, R15.reuse, c[0x0][0x160] ;  /* 0x000058000a0a7625 */ /* 0x080fe200078e020f */
[----:B------:R0:W4:Y:S03]  /*06a0*/  LDG.E.CONSTANT R25, [R2.64+0x15000] ;  /* 0x0150000402197981 */ /* 0x000126000c1e9900 */
[----:B------:R-:W-:Y:S01]  /*06b0*/  IMAD.WIDE R16, R16, R15, c[0x0][0x160] ;  /* 0x0000580010107625 */ /* 0x000fe200078e020f */
[----:B------:R0:W3:Y:S04]  /*06c0*/  @!P1 LDG.E.CONSTANT R26, [R2.64+0x1c000] ;  /* 0x01c00004021a9981 */ /* 0x0000e8000c1e9900 */
[----:B------:R0:W3:Y:S04]  /*06d0*/  LDG.E.CONSTANT R15, [R2.64+0x7000] ;  /* 0x00700004020f7981 */ /* 0x0000e8000c1e9900 */
[----:B------:R-:W4:Y:S04]  /*06e0*/  LDG.E.CONSTANT R8, [R8.64] ;  /* 0x0000000408087981 */ /* 0x000f28000c1e9900 */
[----:B------:R-:W4:Y:S04]  /*06f0*/  LDG.E.CONSTANT R10, [R10.64] ;  /* 0x000000040a0a7981 */ /* 0x000f28000c1e9900 */
[----:B------:R-:W5:Y:S01]  /*0700*/  LDG.E.CONSTANT R16, [R16.64] ;  /* 0x0000000410107981 */ /* 0x000f62000c1e9900 */
[----:B0-----:R-:W-:-:S02]  /*0710*/  LEA R3, R67, 0x1880, 0x8 ;  /* 0x0000188043037811 */ /* 0x001fc400078e40ff */
[----:B------:R-:W-:Y:S02]  /*0720*/  MOV R2, RZ ;  /* 0x000000ff00027202 */ /* 0x000fe40000000f00 */
[----:B------:R-:W-:Y:S01]  /*0730*/  IADD3 R3, R3, 0x80, RZ ;  /* 0x0000008003037810 */ /* 0x000fe20007ffe0ff */
[----:B--2---:R0:W-:Y:S04]  /*0740*/  STS [R27.X4+0x1880], R0 ;  /* 0x001880001b007388 */ /* 0x0041e80000004800 */
[----:B---3--:R-:W-:Y:S04]  /*0750*/  STS [R27.X4+0x1f80], R15 ;  /* 0x001f800f1b007388 */ /* 0x008fe80000004800 */
[----:B------:R-:W-:Y:S04]  /*0760*/  STS [R27.X4+0x2680], R24 ;  /* 0x002680181b007388 */ /* 0x000fe80000004800 */
[----:B----4-:R-:W-:Y:S04]  /*0770*/  STS [R27.X4+0x2d80], R25 ;  /* 0x002d80191b007388 */ /* 0x010fe80000004800 */
[----:B------:R-:W-:Y:S04]  /*0780*/  @!P1 STS [R27.X4+0x3480], R26 ;  /* 0x0034801a1b009388 */ /* 0x000fe80000004800 */
[----:B------:R-:W-:Y:S04]  /*0790*/  STS [R27.X4], R8 ;  /* 0x000000081b007388 */ /* 0x000fe80000004800 */
[----:B------:R-:W-:Y:S04]  /*07a0*/  STS [R27.X4+0x700], R10 ;  /* 0x0007000a1b007388 */ /* 0x000fe80000004800 */
[----:B-----5:R-:W-:Y:S04]  /*07b0*/  STS [R27.X4+0xe00], R16 ;  /* 0x000e00101b007388 */ /* 0x020fe80000004800 */
[----:B------:R-:W-:Y:S01]  /*07c0*/  @!P0 STS [R27.X4+0x1500], R18 ;  /* 0x001500121b008388 */ /* 0x000fe20000004800 */
[----:B0-----:R-:W-:-:S05]  /*07d0*/  LOP3.LUT R0, R27, 0x1, RZ, 0xc0, !PT ;  /* 0x000000011b007812 */ /* 0x001fca00078ec0ff */
[----:B------:R-:W-:-:S05]  /*07e0*/  IMAD R0, R68, 0xe, R0 ;  /* 0x0000000e44007824 */ /* 0x000fca00078e0200 */
[----:B------:R-:W-:Y:S01]  /*07f0*/  LEA R0, R0, 0x620, 0x2 ;  /* 0x0000062000007811 */ /* 0x000fe200078e10ff */
[----:B------:R-:W-:Y:S06]  /*0800*/  BAR.SYNC 0x0 ;  /* 0x0000000000007b1d */ /* 0x000fec0000000000 */
.L_x_1:
[----:B------:R-:W-:Y:S01]  /*0810*/  LDS.128 R16, [R3+-0x80] ;  /* 0xffff800003107984 */ /* 0x000fe20000000c00 */
[----:B------:R-:W-:-:S03]  /*0820*/  IADD3 R2, R2, 0x1, RZ ;  /* 0x0000000102027810 */ /* 0x000fc60007ffe0ff */
[----:B------:R-:W0:Y:S01]  /*0830*/  LDS R32, [R0+-0x618] ;  /* 0xfff9e80000207984 */ /* 0x000e220000000800 */
[----:B------:R-:W-:-:S03]  /*0840*/  ISETP.GE.U32.AND P0, PT, R2, 0x2, PT ;  /* 0x000000020200780c */ /* 0x000fc60003f06070 */
[----:B------:R-:W1:Y:S04]  /*0850*/  LDS R34, [R0+-0x608] ;  /* 0xfff9f80000227984 */ /* 0x000e680000000800 */
[----:B------:R-:W2:Y:S04]  /*0860*/  LDS R36, [R0+-0x5f8] ;  /* 0xfffa080000247984 */ /* 0x000ea80000000800 */
[----:B------:R-:W3:Y:S04]  /*0870*/  LDS R37, [R0+-0x5f0] ;  /* 0xfffa100000257984 */ /* 0x000ee80000000800 */
[----:B------:R-:W4:Y:S04]  /*0880*/  LDS R31, [R0+-0x620] ;  /* 0xfff9e000001f7984 */ /* 0x000f280000000800 */
[----:B------:R-:W5:Y:S04]  /*0890*/  LDS R33, [R0+-0x610] ;  /* 0xfff9f00000217984 */ /* 0x000f680000000800 */
[----:B------:R-:W5:Y:S04]  /*08a0*/  LDS R35, [R0+-0x600] ;  /* 0xfffa000000237984 */ /* 0x000f680000000800 */
[----:B------:R-:W5:Y:S04]  /*08b0*/  LDS R39, [R0+-0x490] ;  /* 0xfffb700000277984 */ /* 0x000f680000000800 */
[----:B------:R-:W5:Y:S04]  /*08c0*/  LDS R41, [R0+-0x480] ;  /* 0xfffb800000297984 */ /* 0x000f680000000800 */
[----:B------:R-:W5:Y:S04]  /*08d0*/  LDS R43, [R0+-0x470] ;  /* 0xfffb9000002b7984 */ /* 0x000f680000000800 */
[----:B------:R-:W5:Y:S01]  /*08e0*/  LDS R38, [R0+-0x498] ;  /* 0xfffb680000267984 */ /* 0x000f620000000800 */
[----:B0-----:R-:W-:-:S03]  /*08f0*/  FFMA R12, R16, R32, R12 ;  /* 0x00000020100c7223 */ /* 0x001fc6000000000c */
[----:B------:R-:W0:Y:S01]  /*0900*/  LDS R40, [R0+-0x488] ;  /* 0xfffb780000287984 */ /* 0x000e220000000800 */
[----:B-1----:R-:W-:-:S03]  /*0910*/  FFMA R6, R16, R34, R6 ;  /* 0x0000002210067223 */ /* 0x002fc60000000006 */
[----:B------:R-:W1:Y:S01]  /*0920*/  LDS R42, [R0+-0x478] ;  /* 0xfffb8800002a7984 */ /* 0x000e620000000800 */
[----:B--2---:R-:W-:-:S03]  /*0930*/  FFMA R4, R16, R36, R4 ;  /* 0x0000002410047223 */ /* 0x004fc60000000004 */
[----:B------:R-:W2:Y:S01]  /*0940*/  LDS R44, [R0+-0x468] ;  /* 0xfffb9800002c7984 */ /* 0x000ea20000000800 */
[----:B---3--:R-:W-:-:S03]  /*0950*/  FFMA R45, R16, R37, R14 ;  /* 0x00000025102d7223 */ /* 0x008fc6000000000e */
[----:B------:R-:W3:Y:S01]  /*0960*/  LDS R51, [R0+-0x310] ;  /* 0xfffcf00000337984 */ /* 0x000ee20000000800 */
[----:B----4-:R-:W-:-:S03]  /*0970*/  FFMA R24, R16, R31, R13 ;  /* 0x0000001f10187223 */ /* 0x010fc6000000000d */
[----:B------:R-:W4:Y:S01]  /*0980*/  LDS R52, [R0+-0x308] ;  /* 0xfffcf80000347984 */ /* 0x000f220000000800 */
[----:B-----5:R-:W-:-:S03]  /*0990*/  FFMA R27, R16, R33, R7 ;  /* 0x00000021101b7223 */ /* 0x020fc60000000007 */
[----:B------:R-:W5:Y:S01]  /*09a0*/  LDS R53, [R0+-0x300] ;  /* 0xfffd000000357984 */ /* 0x000f620000000800 */
[----:B------:R-:W-:-:S03]  /*09b0*/  FFMA R26, R16, R35, R5 ;  /* 0x00000023101a7223 */ /* 0x000fc60000000005 */
        /* <DEDUP_REMOVED lines=21> */
[-C--:B------:R-:W-:Y:S02]  /*0b10*/  FFMA R14, R54, R18.reuse, R14 ;  /* 0x00000012360e7223 */ /* 0x080fe4000000000e */
[-C--:B------:R-:W-:Y:S02]  /*0b20*/  FFMA R26, R11, R18.reuse, R26 ;  /* 0x000000120b1a7223 */ /* 0x080fe4000000001a */
[-C--:B------:R-:W-:Y:S02]  /*0b30*/  FFMA R25, R10, R18.reuse, R25 ;  /* 0x000000120a197223 */ /* 0x080fe40000000019 */
[----:B------:R-:W-:Y:S02]  /*0b40*/  FFMA R45, R9, R18, R45 ;  /* 0x00000012092d7223 */ /* 0x000fe4000000002d */
[-C--:B------:R-:W-:Y:S02]  /*0b50*/  FFMA R24, R8, R19.reuse, R24 ;  /* 0x0000001308187223 */ /* 0x080fe40000000018 */
[----:B0-----:R-:W-:-:S02]  /*0b60*/  FFMA R15, R7, R19, R15 ;  /* 0x00000013070f7223 */ /* 0x001fc4000000000f */
[-C--:B-1----:R-:W-:Y:S02]  /*0b70*/  FFMA R27, R6, R19.reuse, R27 ;  /* 0x00000013061b7223 */ /* 0x082fe4000000001b */
[-C--:B--2---:R-:W-:Y:S02]  /*0b80*/  FFMA R14, R5, R19.reuse, R14 ;  /* 0x00000013050e7223 */ /* 0x084fe4000000000e */
[-C--:B---3--:R-:W-:Y:S02]  /*0b90*/  FFMA R26, R4, R19.reuse, R26 ;  /* 0x00000013041a7223 */ /* 0x088fe4000000001a */
[-C--:B----4-:R-:W-:Y:S02]  /*0ba0*/  FFMA R25, R13, R19.reuse, R25 ;  /* 0x000000130d197223 */ /* 0x090fe40000000019 */
[----:B-----5:R-:W-:Y:S02]  /*0bb0*/  FFMA R45, R12, R19, R45 ;  /* 0x000000130c2d7223 */ /* 0x020fe4000000002d */
[----:B------:R-:W0:Y:S02]  /*0bc0*/  LDS.128 R16, [R3+-0x40] ;  /* 0xffffc00003107984 */ /* 0x000e240000000c00 */
[----:B0-----:R-:W-:-:S02]  /*0bd0*/  FFMA R60, R31, R16, R60 ;  /* 0x000000101f3c7223 */ /* 0x001fc4000000003c */
[-C--:B------:R-:W-:Y:S02]  /*0be0*/  FFMA R61, R32, R16.reuse, R61 ;  /* 0x00000010203d7223 */ /* 0x080fe4000000003d */
[-C--:B------:R-:W-:Y:S02]  /*0bf0*/  FFMA R62, R33, R16.reuse, R62 ;  /* 0x00000010213e7223 */ /* 0x080fe4000000003e */
[-C--:B------:R-:W-:Y:S02]  /*0c00*/  FFMA R63, R34, R16.reuse, R63 ;  /* 0x00000010223f7223 */ /* 0x080fe4000000003f */
[-C--:B------:R-:W-:Y:S02]  /*0c10*/  FFMA R64, R35, R16.reuse, R64 ;  /* 0x0000001023407223 */ /* 0x080fe40000000040 */
[-C--:B------:R-:W-:Y:S02]  /*0c20*/  FFMA R65, R36, R16.reuse, R65 ;  /* 0x0000001024417223 */ /* 0x080fe40000000041 */
[----:B------:R-:W-:-:S02]  /*0c30*/  FFMA R16, R37, R16, R59 ;  /* 0x0000001025107223 */ /* 0x000fc4000000003b */
[-C--:B------:R-:W-:Y:S02]  /*0c40*/  FFMA R60, R38, R17.reuse, R60 ;  /* 0x00000011263c7223 */ /* 0x080fe4000000003c */
[-C--:B------:R-:W-:Y:S02]  /*0c50*/  FFMA R61, R39, R17.reuse, R61 ;  /* 0x00000011273d7223 */ /* 0x080fe4000000003d */
[-C--:B------:R-:W-:Y:S02]  /*0c60*/  FFMA R62, R40, R17.reuse, R62 ;  /* 0x00000011283e7223 */ /* 0x080fe4000000003e */
[-C--:B------:R-:W-:Y:S02]  /*0c70*/  FFMA R64, R42, R17.reuse, R64 ;  /* 0x000000112a407223 */ /* 0x080fe40000000040 */
[-C--:B------:R-:W-:Y:S02]  /*0c80*/  FFMA R16, R44, R17.reuse, R16 ;  /* 0x000000112c107223 */ /* 0x080fe40000000010 */
[----:B------:R-:W-:-:S02]  /*0c90*/  FFMA R63, R41, R17, R63 ;  /* 0x00000011293f7223 */ /* 0x000fc4000000003f */
[----:B------:R-:W-:Y:S02]  /*0ca0*/  FFMA R65, R43, R17, R65 ;  /* 0x000000112b417223 */ /* 0x000fe40000000041 */
[-C--:B------:R-:W-:Y:S02]  /*0cb0*/  FFMA R56, R51, R18.reuse, R60 ;  /* 0x0000001233387223 */ /* 0x080fe4000000003c */
[-C--:B------:R-:W-:Y:S02]  /*0cc0*/  FFMA R61, R52, R18.reuse, R61 ;  /* 0x00000012343d7223 */ /* 0x080fe4000000003d */
[-C--:B------:R-:W-:Y:S02]  /*0cd0*/  FFMA R55, R53, R18.reuse, R62 ;  /* 0x0000001235377223 */ /* 0x080fe4000000003e */
[-C--:B------:R-:W-:Y:S02]  /*0ce0*/  FFMA R17, R11, R18.reuse, R64 ;  /* 0x000000120b117223 */ /* 0x080fe40000000040 */
[----:B------:R-:W-:-:S02]  /*0cf0*/  FFMA R16, R9, R18, R16 ;  /* 0x0000001209107223 */ /* 0x000fc40000000010 */
[-C--:B------:R-:W-:Y:S02]  /*0d00*/  FFMA R62, R54, R18.reuse, R63 ;  /* 0x00000012363e7223 */ /* 0x080fe4000000003f */
[----:B------:R-:W-:Y:S02]  /*0d10*/  FFMA R60, R10, R18, R65 ;  /* 0x000000120a3c7223 */ /* 0x000fe40000000041 */
[-C--:B------:R-:W-:Y:S02]  /*0d20*/  FFMA R64, R7, R19.reuse, R61 ;  /* 0x0000001307407223 */ /* 0x080fe4000000003d */
[-C--:B------:R-:W-:Y:S02]  /*0d30*/  FFMA R65, R8, R19.reuse, R56 ;  /* 0x0000001308417223 */ /* 0x080fe40000000038 */
[-C--:B------:R-:W-:Y:S01]  /*0d40*/  FFMA R63, R6, R19.reuse, R55 ;  /* 0x00000013063f7223 */ /* 0x080fe20000000037 */
[----:B------:R-:W-:Y:S01]  /*0d50*/  LDS R56, [R0+0x498] ;  /* 0x0004980000387984 */ /* 0x000fe20000000800 */
[----:B------:R-:W-:-:S02]  /*0d60*/  FFMA R62, R5, R19, R62 ;  /* 0x00000013053e7223 */ /* 0x000fc4000000003e */
[-C--:B------:R-:W-:Y:S01]  /*0d70*/  FFMA R61, R4, R19.reuse, R17 ;  /* 0x00000013043d7223 */ /* 0x080fe20000000011 */
[----:B------:R-:W-:Y:S01]  /*0d80*/  LDS R55, [R0+0x340] ;  /* 0x0003400000377984 */ /* 0x000fe20000000800 */
[-C--:B------:R-:W-:Y:S02]  /*0d90*/  FFMA R60, R13, R19.reuse, R60 ;  /* 0x000000130d3c7223 */ /* 0x080fe4000000003c */
[----:B------:R-:W-:Y:S02]  /*0da0*/  FFMA R59, R12, R19, R16 ;  /* 0x000000130c3b7223 */ /* 0x000fe40000000010 */
[----:B------:R-:W0:Y:S02]  /*0db0*/  LDS.128 R16, [R3] ;  /* 0x0000000003107984 */ /* 0x000e240000000c00 */
[-C--:B0-----:R-:W-:Y:S02]  /*0dc0*/  FFMA R49, R31, R16.reuse, R49 ;  /* 0x000000101f317223 */ /* 0x081fe40000000031 */
[----:B------:R-:W-:-:S02]  /*0dd0*/  FFMA R48, R32, R16, R48 ;  /* 0x0000001020307223 */ /* 0x000fc40000000030 */
[-C--:B------:R-:W-:Y:S02]  /*0de0*/  FFMA R47, R33, R16.reuse, R47 ;  /* 0x00000010212f7223 */ /* 0x080fe4000000002f */
[-C--:B------:R-:W-:Y:S02]  /*0df0*/  FFMA R46, R34, R16.reuse, R46 ;  /* 0x00000010222e7223 */ /* 0x080fe4000000002e */
[-C--:B------:R-:W-:Y:S02]  /*0e00*/  FFMA R57, R35, R16.reuse, R57 ;  /* 0x0000001023397223 */ /* 0x080fe40000000039 */
[-C--:B------:R-:W-:Y:S02]  /*0e10*/  FFMA R58, R36, R16.reuse, R58 ;  /* 0x00000010243a7223 */ /* 0x080fe4000000003a */
[----:B------:R-:W-:Y:S02]  /*0e20*/  FFMA R16, R37, R16, R50 ;  /* 0x0000001025107223 */ /* 0x000fe40000000032 */
[----:B------:R-:W-:-:S02]  /*0e30*/  FFMA R49, R38, R17, R49 ;  /* 0x0000001126317223 */ /* 0x000fc40000000031 */
        /* <DEDUP_REMOVED lines=20> */
[----:B------:R-:W0:Y:S02]  /*0f80*/  LDS.128 R16, [R3+0x40] ;  /* 0x0000400003107984 */ /* 0x000e240000000c00 */
[-C--:B0-----:R-:W-:Y:S02]  /*0f90*/  FFMA R23, R33, R16.reuse, R23 ;  /* 0x0000001021177223 */ /* 0x081fe40000000017 */
[-C--:B------:R-:W-:Y:S01]  /*0fa0*/  FFMA R22, R34, R16.reuse, R22 ;  /* 0x0000001022167223 */ /* 0x080fe20000000016 */
[----:B------:R-:W-:Y:S01]  /*0fb0*/  LDS R33, [R0+0x8] ;  /* 0x0000080000217984 */ /* 0x000fe20000000800 */
[----:B------:R-:W-:-:S02]  /*0fc0*/  FFMA R29, R31, R16, R29 ;  /* 0x000000101f1d7223 */ /* 0x000fc4000000001d */
[-C--:B------:R-:W-:Y:S01]  /*0fd0*/  FFMA R28, R32, R16.reuse, R28 ;  /* 0x00000010201c7223 */ /* 0x080fe2000000001c */
[----:B------:R-:W-:Y:S01]  /*0fe0*/  LDS R34, [R0+0x190] ;  /* 0x0001900000227984 */ /* 0x000fe20000000800 */
[-C--:B------:R-:W-:Y:S02]  /*0ff0*/  FFMA R20, R35, R16.reuse, R20 ;  /* 0x0000001023147223 */ /* 0x080fe40000000014 */
[-C--:B------:R-:W-:Y:S01]  /*1000*/  FFMA R21, R36, R16.reuse, R21 ;  /* 0x0000001024157223 */ /* 0x080fe20000000015 */
[----:B------:R-:W-:Y:S01]  /*1010*/  LDS R35, [R0+0x198] ;  /* 0x0001980000237984 */ /* 0x000fe20000000800 */
[----:B------:R-:W-:Y:S02]  /*1020*/  FFMA R16, R37, R16, R30 ;  /* 0x0000001025107223 */ /* 0x000fe4000000001e */
        /* <DEDUP_REMOVED lines=8> */
[-C--:B------:R-:W-:Y:S02]  /*10b0*/  FFMA R43, R43, R17.reuse, R21 ;  /* 0x000000112b2b7223 */ /* 0x080fe40000000015 */
[----:B------:R-:W-:Y:S01]  /*10c0*/  FFMA R44, R44, R17, R16 ;  /* 0x000000112c2c7223 */ /* 0x000fe20000000010 */
[----:B------:R-:W-:Y:S01]  /*10d0*/  LDS R36, [R0+0x1a0] ;  /* 0x0001a00000247984 */ /* 0x000fe20000000800 */
[----:B------:R-:W-:-:S02]  /*10e0*/  FFMA R41, R53, R18, R23 ;  /* 0x0000001235297223 */ /* 0x000fc40000000017 */
[-C--:B------:R-:W-:Y:S01]  /*10f0*/  FFMA R54, R54, R18.reuse, R31 ;  /* 0x0000001236367223 */ /* 0x080fe2000000001f */
[----:B------:R-:W0:Y:S01]  /*1100*/  LDS.128 R20, [R3+-0x70] ;  /* 0xffff900003147984 */ /* 0x000e220000000c00 */
[-C--:B------:R-:W-:Y:S02]  /*1110*/  FFMA R51, R51, R18.reuse, R29 ;  /* 0x0000001233337223 */ /* 0x080fe4000000001d */
[-C--:B------:R-:W-:Y:S01]  /*1120*/  FFMA R40, R52, R18.reuse, R39 ;  /* 0x0000001234287223 */ /* 0x080fe20000000027 */
[----:B------:R-:W1:Y:S01]  /*1130*/  LDS R16, [R0+0x18] ;  /* 0x0000180000107984 */ /* 0x000e620000000800 */
[-C--:B------:R-:W-:Y:S02]  /*1140*/  FFMA R11, R11, R18.reuse, R42 ;  /* 0x000000120b0b7223 */ /* 0x080fe4000000002a */
[-C--:B------:R-:W-:Y:S01]  /*1150*/  FFMA R10, R10, R18.reuse, R43 ;  /* 0x000000120a0a7223 */ /* 0x080fe2000000002b */
[----:B------:R-:W2:Y:S01]  /*1160*/  LDS R31, [R0+0x30] ;  /* 0x00003000001f7984 */ /* 0x000ea20000000800 */
[----:B------:R-:W-:-:S02]  /*1170*/  FFMA R9, R9, R18, R44 ;  /* 0x0000001209097223 */ /* 0x000fc4000000002c */
[-C--:B------:R-:W-:Y:S01]  /*1180*/  FFMA R18, R8, R19.reuse, R51 ;  /* 0x0000001308127223 */ /* 0x080fe20000000033 */
[----:B------:R-:W3:Y:S01]  /*1190*/  LDS R29, [R0+0x20] ;  /* 0x00002000001d7984 */ /* 0x000ee20000000800 */
[-C--:B------:R-:W-:Y:S02]  /*11a0*/  FFMA R40, R7, R19.reuse, R40 ;  /* 0x0000001307287223 */ /* 0x080fe40000000028 */
[-C--:B------:R-:W-:Y:S01]  /*11b0*/  FFMA R41, R6, R19.reuse, R41 ;  /* 0x0000001306297223 */ /* 0x080fe20000000029 */
[----:B------:R-:W4:Y:S01]  /*11c0*/  LDS R39, [R0] ;  /* 0x0000000000277984 */ /* 0x000f220000000800 */
[-C--:B------:R-:W-:Y:S02]  /*11d0*/  FFMA R42, R5, R19.reuse, R54 ;  /* 0x00000013052a7223 */ /* 0x080fe40000000036 */
[-C--:B------:R-:W-:Y:S01]  /*11e0*/  FFMA R43, R4, R19.reuse, R11 ;  /* 0x00000013042b7223 */ /* 0x080fe2000000000b */
[----:B------:R-:W5:Y:S01]  /*11f0*/  LDS R37, [R0+0x1a8] ;  /* 0x0001a80000257984 */ /* 0x000f620000000800 */
[----:B------:R-:W-:-:S02]  /*1200*/  FFMA R44, R13, R19, R10 ;  /* 0x000000130d2c7223 */ /* 0x000fc4000000000a */
[----:B------:R-:W-:Y:S01]  /*1210*/  FFMA R19, R12, R19, R9 ;  /* 0x000000130c137223 */ /* 0x000fe20000000009 */
[----:B------:R-:W5:Y:S04]  /*1220*/  LDS R38, [R0+0x1b0] ;  /* 0x0001b00000267984 */ /* 0x000f680000000800 */
[----:B------:R-:W5:Y:S04]  /*1230*/  LDS R17, [R0+0x1b8] ;  /* 0x0001b80000117984 */ /* 0x000f680000000800 */
[----:B------:R-:W5:Y:S04]  /*1240*/  LDS.128 R8, [R3+-0x30] ;  /* 0xffffd00003087984 */ /* 0x000f680000000c00 */
[----:B------:R-:W-:Y:S01]  /*1250*/  LDS R51, [R0+0x320] ;  /* 0x0003200000337984 */ /* 0x000fe20000000800 */
[----:B0-----:R-:W-:-:S03]  /*1260*/  FFMA R4, R20, R28, R27 ;  /* 0x0000001c14047223 */ /* 0x001fc6000000001b */
[----:B------:R-:W-:Y:S01]  /*1270*/  LDS R52, [R0+0x328] ;  /* 0x0003280000347984 */ /* 0x000fe20000000800 */
[C---:B------:R-:W-:Y:S02]  /*1280*/  FFMA R25, R20.reuse, R30, R25 ;  /* 0x0000001e14197223 */ /* 0x040fe40000000019 */
[C---:B-1----:R-:W-:Y:S01]  /*1290*/  FFMA R6, R20.reuse, R16, R14 ;  /* 0x0000001014067223 */ /* 0x042fe2000000000e */
[----:B------:R-:W0:Y:S01]  /*12a0*/  LDS R27, [R0+0x310] ;  /* 0x00031000001b7984 */ /* 0x000e220000000800 */
[C---:B------:R-:W-:Y:S02]  /*12b0*/  FFMA R12, R20.reuse, R33, R15 ;  /* 0x00000021140c7223 */ /* 0x040fe4000000000f */
[C---:B--2---:R-:W-:Y:S01]  /*12c0*/  FFMA R14, R20.reuse, R31, R45 ;  /* 0x0000001f140e7223 */ /* 0x044fe2000000002d */
[----:B------:R-:W-:Y:S01]  /*12d0*/  LDS R53, [R0+0x330] ;  /* 0x0003300000357984 */ /* 0x000fe20000000800 */
[----:B------:R-:W-:Y:S02]  /*12e0*/  FFMA R7, R35, R21, R4 ;  /* 0x0000001523077223 */ /* 0x000fe40000000004 */
[----:B---3--:R-:W-:Y:S01]  /*12f0*/  FFMA R26, R20, R29, R26 ;  /* 0x0000001d141a7223 */ /* 0x008fe2000000001a */
[----:B------:R-:W1:Y:S01]  /*1300*/  LDS R45, [R0+0x318] ;  /* 0x00031800002d7984 */ /* 0x000e620000000800 */
[----:B------:R-:W-:-:S02]  /*1310*/  FFMA R12, R34, R21, R12 ;  /* 0x00000015220c7223 */ /* 0x000fc4000000000c */
[----:B----4-:R-:W-:Y:S01]  /*1320*/  FFMA R13, R20, R39, R24 ;  /* 0x00000027140d7223 */ /* 0x010fe20000000018 */
[----:B------:R-:W2:Y:S01]  /*1330*/  LDS R54, [R0+0x338] ;  /* 0x0003380000367984 */ /* 0x000ea20000000800 */
[-C--:B------:R-:W-:Y:S02]  /*1340*/  FFMA R6, R36, R21.reuse, R6 ;  /* 0x0000001524067223 */ /* 0x080fe40000000006 */
[-C--:B------:R-:W-:Y:S01]  /*1350*/  FFMA R13, R32, R21.reuse, R13 ;  /* 0x00000015200d7223 */ /* 0x080fe2000000000d */
[----:B------:R-:W-:Y:S01]  /*1360*/  LDS R24, [R0+0x4b0] ;  /* 0x0004b00000187984 */ /* 0x000fe20000000800 */
[-C--:B-----5:R-:W-:Y:S02]  /*1370*/  FFMA R5, R37, R21.reuse, R26 ;  /* 0x0000001525057223 */ /* 0x0a0fe4000000001a */
[-C--:B------:R-:W-:Y:S01]  /*1380*/  FFMA R4, R38, R21.reuse, R25 ;  /* 0x0000001526047223 */ /* 0x080fe20000000019 */
[----:B------:R-:W3:Y:S01]  /*1390*/  LDS R26, [R0+0x4a0] ;  /* 0x0004a000001a7984 */ /* 0x000ee20000000800 */
[----:B------:R-:W-:-:S03]  /*13a0*/  FFMA R14, R17, R21, R14 ;  /* 0x00000015110e7223 */ /* 0x000fc6000000000e */
[----:B------:R-:W4:Y:S01]  /*13b0*/  LDS R25, [R0+0x4a8] ;  /* 0x0004a80000197984 */ /* 0x000f220000000800 */
[----:B------:R-:W-:-:S03]  /*13c0*/  FFMA R65, R39, R8, R65 ;  /* 0x0000000827417223 */ /* 0x000fc60000000041 */
[----:B------:R-:W5:Y:S01]  /*13d0*/  LDS R20, [R0+0x4b8] ;  /* 0x0004b80000147984 */ /* 0x000f620000000800 */
[-C--:B------:R-:W-:Y:S02]  /*13e0*/  FFMA R64, R33, R8.reuse, R64 ;  /* 0x0000000821407223 */ /* 0x080fe40000000040 */
[-C--:B------:R-:W-:Y:S01]  /*13f0*/  FFMA R63, R28, R8.reuse, R63 ;  /* 0x000000081c3f7223 */ /* 0x080fe2000000003f */
[----:B------:R-:W3:Y:S01]  /*1400*/  LDS R21, [R0+0x4c0] ;  /* 0x0004c00000157984 */ /* 0x000ee20000000800 */
[-C--:B------:R-:W-:Y:S02]  /*1410*/  FFMA R62, R16, R8.reuse, R62 ;  /* 0x00000008103e7223 */ /* 0x080fe4000000003e */
[-C--:B------:R-:W-:Y:S01]  /*1420*/  FFMA R61, R29, R8.reuse, R61 ;  /* 0x000000081d3d7223 */ /* 0x080fe2000000003d */
[----:B------:R0:W3:Y:S01]  /*1430*/  LDS R15, [R0+0x4c8] ;  /* 0x0004c800000f7984 */ /* 0x0000e20000000800 */
[-C--:B------:R-:W-:Y:S02]  /*1440*/  FFMA R60, R30, R8.reuse, R60 ;  /* 0x000000081e3c7223 */ /* 0x080fe4000000003c */
[----:B------:R-:W-:-:S02]  /*1450*/  FFMA R59, R31, R8, R59 ;  /* 0x000000081f3b7223 */ /* 0x000fc4000000003b */
[-C--:B------:R-:W-:Y:S02]  /*1460*/  FFMA R65, R32, R9.reuse, R65 ;  /* 0x0000000920417223 */ /* 0x080fe40000000041 */
[-C--:B------:R-:W-:Y:S01]  /*1470*/  FFMA R64, R34, R9.reuse, R64 ;  /* 0x0000000922407223 */ /* 0x080fe20000000040 */
[----:B0-----:R-:W-:Y:S01]  /*1480*/  IADD3 R0, R0, 0xc40, RZ ;  /* 0x00000c4000007810 */ /* 0x001fe20007ffe0ff */
[-C--:B------:R-:W-:Y:S02]  /*1490*/  FFMA R63, R35, R9.reuse, R63 ;  /* 0x00000009233f7223 */ /* 0x080fe4000000003f */
[-C--:B------:R-:W-:Y:S02]  /*14a0*/  FFMA R62, R36, R9.reuse, R62 ;  /* 0x00000009243e7223 */ /* 0x080fe4000000003e */
[-C--:B------:R-:W-:Y:S02]  /*14b0*/  FFMA R61, R37, R9.reuse, R61 ;  /* 0x00000009253d7223 */ /* 0x080fe4000000003d */
[----:B------:R-:W-:-:S02]  /*14c0*/  FFMA R60, R38, R9, R60 ;  /* 0x00000009263c7223 */ /* 0x000fc4000000003c */
[----:B------:R-:W-:Y:S02]  /*14d0*/  FFMA R59, R17, R9, R59 ;  /* 0x00000009113b7223 */ /* 0x000fe4000000003b */
[-C--:B------:R-:W-:Y:S02]  /*14e0*/  FFMA R13, R27, R22.reuse, R13 ;  /* 0x000000161b0d7223 */ /* 0x080fe4000000000d */
[-C--:B-1----:R-:W-:Y:S02]  /*14f0*/  FFMA R12, R45, R22.reuse, R12 ;  /* 0x000000162d0c7223 */ /* 0x082fe4000000000c */
[-C--:B------:R-:W-:Y:S02]  /*1500*/  FFMA R7, R51, R22.reuse, R7 ;  /* 0x0000001633077223 */ /* 0x080fe40000000007 */
[-C--:B------:R-:W-:Y:S02]  /*1510*/  FFMA R6, R52, R22.reuse, R6 ;  /* 0x0000001634067223 */ /* 0x080fe40000000006 */
[----:B------:R-:W-:-:S02]  /*1520*/  FFMA R5, R53, R22, R5 ;  /* 0x0000001635057223 */ /* 0x000fc40000000005 */
[-C--:B--2---:R-:W-:Y:S02]  /*1530*/  FFMA R4, R54, R22.reuse, R4 ;  /* 0x0000001636047223 */ /* 0x084fe40000000004 */
[----:B------:R-:W-:Y:S02]  /*1540*/  FFMA R14, R55, R22, R14 ;  /* 0x00000016370e7223 */ /* 0x000fe4000000000e */
[-C--:B------:R-:W-:Y:S02]  /*1550*/  FFMA R22, R27, R10.reuse, R65 ;  /* 0x0000000a1b167223 */ /* 0x080fe40000000041 */
[-C--:B------:R-:W-:Y:S02]  /*1560*/  FFMA R9, R45, R10.reuse, R64 ;  /* 0x0000000a2d097223 */ /* 0x080fe40000000040 */
[-C--:B------:R-:W-:Y:S02]  /*1570*/  FFMA R8, R51, R10.reuse, R63 ;  /* 0x0000000a33087223 */ /* 0x080fe4000000003f */
[----:B------:R-:W-:-:S02]  /*1580*/  FFMA R63, R52, R10, R62 ;  /* 0x0000000a343f7223 */ /* 0x000fc4000000003e */
[-C--:B------:R-:W-:Y:S02]  /*1590*/  FFMA R64, R53, R10.reuse, R61 ;  /* 0x0000000a35407223 */ /* 0x080fe4000000003d */
[-C--:B------:R-:W-:Y:S02]  /*15a0*/  FFMA R65, R54, R10.reuse, R60 ;  /* 0x0000000a36417223 */ /* 0x080fe4000000003c */
[----:B------:R-:W-:Y:S02]  /*15b0*/  FFMA R59, R55, R10, R59 ;  /* 0x0000000a373b7223 */ /* 0x000fe4000000003b */
[-C--:B------:R-:W-:Y:S02]  /*15c0*/  FFMA R60, R56, R11.reuse, R22 ;  /* 0x0000000b383c7223 */ /* 0x080fe40000000016 */
[-C--:B---3--:R-:W-:Y:S02]  /*15d0*/  FFMA R61, R26, R11.reuse, R9 ;  /* 0x0000000b1a3d7223 */ /* 0x088fe40000000009 */
[----:B----4-:R-:W-:-:S02]  /*15e0*/  FFMA R62, R25, R11, R8 ;  /* 0x0000000b193e7223 */ /* 0x010fc40000000008 */
[-C--:B------:R-:W-:Y:S02]  /*15f0*/  FFMA R63, R24, R11.reuse, R63 ;  /* 0x0000000b183f7223 */ /* 0x080fe4000000003f */
[-C--:B-----5:R-:W-:Y:S02]  /*1600*/  FFMA R64, R20, R11.reuse, R64 ;  /* 0x0000000b14407223 */ /* 0x0a0fe40000000040 */
[-C--:B------:R-:W-:Y:S02]  /*1610*/  FFMA R65, R21, R11.reuse, R65 ;  /* 0x0000000b15417223 */ /* 0x080fe40000000041 */
[----:B------:R-:W-:Y:S02]  /*1620*/  FFMA R59, R15, R11, R59 ;  /* 0x0000000b0f3b7223 */ /* 0x000fe4000000003b */
[----:B------:R-:W0:Y:S01]  /*1630*/  LDS.128 R8, [R3+0x10] ;  /* 0x0000100003087984 */ /* 0x000e220000000c00 */
[-C--:B------:R-:W-:Y:S02]  /*1640*/  FFMA R13, R56, R23.reuse, R13 ;  /* 0x00000017380d7223 */ /* 0x080fe4000000000d */
[----:B------:R-:W-:-:S02]  /*1650*/  FFMA R12, R26, R23, R12 ;  /* 0x000000171a0c7223 */ /* 0x000fc4000000000c */
[-C--:B------:R-:W-:Y:S02]  /*1660*/  FFMA R7, R25, R23.reuse, R7 ;  /* 0x0000001719077223 */ /* 0x080fe40000000007 */
[-C--:B------:R-:W-:Y:S02]  /*1670*/  FFMA R6, R24, R23.reuse, R6 ;  /* 0x0000001718067223 */ /* 0x080fe40000000006 */
[-C--:B------:R-:W-:Y:S02]  /*1680*/  FFMA R5, R20, R23.reuse, R5 ;  /* 0x0000001714057223 */ /* 0x080fe40000000005 */
[-C--:B------:R-:W-:Y:S02]  /*1690*/  FFMA R4, R21, R23.reuse, R4 ;  /* 0x0000001715047223 */ /* 0x080fe40000000004 */
[----:B------:R-:W-:Y:S02]  /*16a0*/  FFMA R14, R15, R23, R14 ;  /* 0x000000170f0e7223 */ /* 0x000fe4000000000e */
        /* <DEDUP_REMOVED lines=28> */
[----:B------:R0:W1:Y:S02]  /*1870*/  LDS.128 R8, [R3+0x50] ;  /* 0x0000500003087984 */ /* 0x0000640000000c00 */
[----:B0-----:R-:W-:Y:S01]  /*1880*/  IADD3 R3, R3, 0x20, RZ ;  /* 0x0000002003037810 */ /* 0x001fe20007ffe0ff */
[-C--:B-1----:R-:W-:Y:S02]  /*1890*/  FFMA R18, R39, R8.reuse, R18 ;  /* 0x0000000827127223 */ /* 0x082fe40000000012 */
        /* <DEDUP_REMOVED lines=26> */
[----:B------:R-:W-:Y:S01]  /*1a40*/  FFMA R30, R15, R11, R8 ;  /* 0x0000000b0f1e7223 */ /* 0x000fe20000000008 */
[----:B------:R-:W-:Y:S01]  /*1a50*/  @P0 CALL.REL.NOINC `(.L_x_0) ;  /* 0x0000001000000944 */ /* 0x000fe20003c00000 */
[----:B------:R-:W-:Y:S05]  /*1a60*/  BRA `(.L_x_1) ;  /* 0xffffeda000007947 */ /* 0x000fea000383ffff */
.L_x_0:
[----:B------:R-:W-:-:S04]  /*1a70*/  IADD3 R66, R66, 0x1, RZ ;  /* 0x0000000142427810 */ /* 0x000fc80007ffe0ff */
[----:B------:R-:W-:-:S13]  /*1a80*/  ISETP.GE.U32.AND P0, PT, R66, 0x10, PT ;  /* 0x000000104200780c */ /* 0x000fda0003f06070 */
[----:B------:R-:W-:Y:S01]  /*1a90*/  @P0 CALL.REL.NOINC `(.L_x_2) ;  /* 0x0000001000000944 */ /* 0x000fe20003c00000 */
[----:B------:R-:W-:Y:S05]  /*1aa0*/  BRA `(.L_x_3) ;  /* 0xffffea8000007947 */ /* 0x000fea000383ffff */
.L_x_2:
[----:B------:R-:W0:Y:S04]  /*1ab0*/  S2R R39, SR_TID.X ;  /* 0x0000000000277919 */ /* 0x000e280000002100 */
[----:B------:R-:W1:Y:S04]  /*1ac0*/  S2R R31, SR_CTAID.X ;  /* 0x00000000001f7919 */ /* 0x000e680000002500 */
[----:B------:R-:W2:Y:S01]  /*1ad0*/  S2R R33, SR_CTAID.X ;  /* 0x0000000000217919 */ /* 0x000ea20000002500 */
[----:B0-----:R-:W-:Y:S02]  /*1ae0*/  LOP3.LUT R39, R39, 0x1, RZ, 0xc0, !PT ;  /* 0x0000000127277812 */ /* 0x001fe400078ec0ff */
[----:B-1----:R-:W-:-:S03]  /*1af0*/  SHF.R.S32.HI R31, RZ, 0x2, R31 ;  /* 0x00000002ff1f7819 */ /* 0x002fc6000001141f */
[----:B------:R-:W-:Y:S01]  /*1b00*/  IMAD R67, R67, 0x3100, R39 ;  /* 0x0000310043437824 */ /* 0x000fe200078e0227 */
[----:B------:R-:W-:Y:S01]  /*1b10*/  HFMA2.MMA R39, -RZ, RZ, 0, 2.384185791015625e-07 ;  /* 0x00000004ff277435 */ /* 0x000fe200000001ff */
[----:B--2---:R-:W-:Y:S02]  /*1b20*/  LOP3.LUT R33, R33, 0x3, RZ, 0xc0, !PT ;  /* 0x0000000321217812 */ /* 0x004fe400078ec0ff */
[----:B------:R-:W-:-:S04]  /*1b30*/  IMAD R67, R31, 0x188, R67 ;  /* 0x000001881f437824 */ /* 0x000fc800078e0243 */
[----:B------:R-:W-:-:S04]  /*1b40*/  IMAD R67, R33, 0xe, R67 ;  /* 0x0000000e21437824 */ /* 0x000fc800078e0243 */
[----:B------:R-:W-:-:S04]  /*1b50*/  IMAD R2, R68, 0x38, R67 ;  /* 0x0000003844027824 */ /* 0x000fc800078e0243 */
[----:B------:R-:W-:-:S05]  /*1b60*/  IMAD.WIDE R2, R2, R39, c[0x0][0x170] ;  /* 0x00005c0002027625 */ /* 0x000fca00078e0227 */
[----:B------:R-:W-:Y:S04]  /*1b70*/  STG.E [R2.64], R13 ;  /* 0x0000000d02007986 */ /* 0x000fe8000c101904 */
[----:B------:R-:W-:Y:S04]  /*1b80*/  STG.E [R2.64+0x8], R12 ;  /* 0x0000080c02007986 */ /* 0x000fe8000c101904 */
        /* <DEDUP_REMOVED lines=25> */
[----:B------:R-:W-:Y:S01]  /*1d20*/  STG.E [R2.64+0x9330], R30 ;  /* 0x0093301e02007986 */ /* 0x000fe2000c101904 */
[----:B------:R-:W-:Y:S05]  /*1d30*/  EXIT ;  /* 0x000000000000794d */ /* 0x000fea0003800000 */
.L_x_4:
[----:B------:R-:W-:-:S00]  /*1d40*/  BRA `(.L_x_4) ;  /* 0xfffffff000007947 */ /* 0x000fc0000383ffff */
[----:B------:R-:W-:-:S00]  /*1d50*/  NOP ;  /* 0x0000000000007918 */ /* 0x000fc00000000000 */
        /* <DEDUP_REMOVED lines=10> */
.L_x_5:


//--------------------- .nv.shared.candidate3     --------------------------
	.section	.nv.shared.candidate3,"aw",@nobits
	.align	4
.nv.shared.candidate3:
	.zero		14464
